//
// Generated by NVIDIA NVVM Compiler
//
// Compiler Build ID: CL-36424714
// Cuda compilation tools, release 13.0, V13.0.88
// Based on NVVM 20.0.0
//

.version 9.0
.target sm_100
.address_size 64

	// .globl	_Z7get_maxPjj

.visible .entry _Z7get_maxPjj(
	.param .u64 .ptr .align 1 _Z7get_maxPjj_param_0,
	.param .u32 _Z7get_maxPjj_param_1
)
{
	.reg .pred 	%p<13>;
	.reg .b32 	%r<46>;
	.reg .b64 	%rd<23>;

	ld.param.u64 	%rd3, [_Z7get_maxPjj_param_0];
	ld.param.u32 	%r37, [_Z7get_maxPjj_param_1];
	cvta.to.global.u64 	%rd1, %rd3;
	mov.u32 	%r32, %tid.x;
	mov.u32 	%r33, %ntid.x;
	mov.u32 	%r34, %ctaid.x;
	mad.lo.s32 	%r1, %r33, %r34, %r32;
	setp.lt.u32 	%p1, %r37, 2;
	@%p1 bra 	$L__BB0_22;
	mul.wide.u32 	%rd4, %r1, 4;
	add.s64 	%rd2, %rd1, %rd4;
$L__BB0_2:
	mov.u32 	%r2, %r37;
	mul.hi.u32 	%r35, %r2, -858993459;
	shr.u32 	%r3, %r35, 3;
	setp.ge.u32 	%p2, %r1, %r3;
	@%p2 bra 	$L__BB0_21;
	ld.global.u32 	%r39, [%rd2];
	add.s32 	%r5, %r3, %r1;
	mul.wide.u32 	%rd5, %r5, 4;
	add.s64 	%rd6, %rd1, %rd5;
	ld.global.u32 	%r6, [%rd6];
	setp.le.u32 	%p3, %r6, %r39;
	@%p3 bra 	$L__BB0_5;
	st.global.u32 	[%rd2], %r6;
	mov.u32 	%r39, %r6;
$L__BB0_5:
	add.s32 	%r8, %r5, %r3;
	mul.wide.u32 	%rd7, %r8, 4;
	add.s64 	%rd8, %rd1, %rd7;
	ld.global.u32 	%r9, [%rd8];
	setp.le.u32 	%p4, %r9, %r39;
	@%p4 bra 	$L__BB0_7;
	st.global.u32 	[%rd2], %r9;
	mov.u32 	%r39, %r9;
$L__BB0_7:
	add.s32 	%r11, %r8, %r3;
	mul.wide.u32 	%rd9, %r11, 4;
	add.s64 	%rd10, %rd1, %rd9;
	ld.global.u32 	%r12, [%rd10];
	setp.le.u32 	%p5, %r12, %r39;
	@%p5 bra 	$L__BB0_9;
	st.global.u32 	[%rd2], %r12;
	mov.u32 	%r39, %r12;
$L__BB0_9:
	add.s32 	%r14, %r11, %r3;
	mul.wide.u32 	%rd11, %r14, 4;
	add.s64 	%rd12, %rd1, %rd11;
	ld.global.u32 	%r15, [%rd12];
	setp.le.u32 	%p6, %r15, %r39;
	@%p6 bra 	$L__BB0_11;
	st.global.u32 	[%rd2], %r15;
	mov.u32 	%r39, %r15;
$L__BB0_11:
	add.s32 	%r17, %r14, %r3;
	mul.wide.u32 	%rd13, %r17, 4;
	add.s64 	%rd14, %rd1, %rd13;
	ld.global.u32 	%r18, [%rd14];
	setp.le.u32 	%p7, %r18, %r39;
	@%p7 bra 	$L__BB0_13;
	st.global.u32 	[%rd2], %r18;
	mov.u32 	%r39, %r18;
$L__BB0_13:
	add.s32 	%r20, %r17, %r3;
	mul.wide.u32 	%rd15, %r20, 4;
	add.s64 	%rd16, %rd1, %rd15;
	ld.global.u32 	%r21, [%rd16];
	setp.le.u32 	%p8, %r21, %r39;
	@%p8 bra 	$L__BB0_15;
	st.global.u32 	[%rd2], %r21;
	mov.u32 	%r39, %r21;
$L__BB0_15:
	add.s32 	%r23, %r20, %r3;
	mul.wide.u32 	%rd17, %r23, 4;
	add.s64 	%rd18, %rd1, %rd17;
	ld.global.u32 	%r24, [%rd18];
	setp.le.u32 	%p9, %r24, %r39;
	@%p9 bra 	$L__BB0_17;
	st.global.u32 	[%rd2], %r24;
	mov.u32 	%r39, %r24;
$L__BB0_17:
	add.s32 	%r26, %r23, %r3;
	mul.wide.u32 	%rd19, %r26, 4;
	add.s64 	%rd20, %rd1, %rd19;
	ld.global.u32 	%r27, [%rd20];
	setp.le.u32 	%p10, %r27, %r39;
	@%p10 bra 	$L__BB0_19;
	st.global.u32 	[%rd2], %r27;
	mov.u32 	%r39, %r27;
$L__BB0_19:
	add.s32 	%r36, %r26, %r3;
	mul.wide.u32 	%rd21, %r36, 4;
	add.s64 	%rd22, %rd1, %rd21;
	ld.global.u32 	%r29, [%rd22];
	setp.le.u32 	%p11, %r29, %r39;
	@%p11 bra 	$L__BB0_21;
	st.global.u32 	[%rd2], %r29;
$L__BB0_21:
	bar.sync 	0;
	mul.lo.s32 	%r37, %r3, 9;
	setp.gt.u32 	%p12, %r2, 9;
	@%p12 bra 	$L__BB0_2;
$L__BB0_22:
	ret;

}


// ===== COMPILED SASS (sm_100) =====

	.target	sm_100

	.elftype	@"ET_EXEC"


//--------------------- .note.nv.tkinfo           --------------------------
	.section	.note.nv.tkinfo,"",@"SHT_NOTE"
	.sectionflags	@"SHF_NOTE_NV_TKINFO"
	.tkinfo
        /*0018*/ 	.word	0x00000002
        /*0030*/ 	.string	""
        /*0030*/ 	.string	"ptxas"
        /*0030*/ 	.string	"Cuda compilation tools, release 13.0, V13.0.88"
        /*0030*/ 	.string	"Build cuda_13.0.r13.0/compiler.36424714_0"
        /*0030*/ 	.string	"-arch sm_100 -m 64 "



//--------------------- .note.nv.cuinfo           --------------------------
	.section	.note.nv.cuinfo,"",@"SHT_NOTE"
	.sectionflags	@"SHF_NOTE_NV_CUINFO"
        /*0018*/ 	.short	0x0002
        /*001a*/ 	.short	0x0064
        /*001c*/ 	.short	0x0082
	.zero		2


//--------------------- .nv.info                  --------------------------
	.section	.nv.info,"",@"SHT_CUDA_INFO"
	.align	4


	//----- nvinfo : EIATTR_REGCOUNT
	.align		4
        /*0000*/ 	.byte	0x04, 0x2f
        /*0002*/ 	.short	(.L_1 - .L_0)
	.align		4
.L_0:
        /*0004*/ 	.word	index@(_Z7get_maxPjj)
        /*0008*/ 	.word	0x00000012


	//----- nvinfo : EIATTR_FRAME_SIZE
	.align		4
.L_1:
        /*000c*/ 	.byte	0x04, 0x11
        /*000e*/ 	.short	(.L_3 - .L_2)
	.align		4
.L_2:
        /*0010*/ 	.word	index@(_Z7get_maxPjj)
        /*0014*/ 	.word	0x00000000


	//----- nvinfo : EIATTR_MIN_STACK_SIZE
	.align		4
.L_3:
        /*0018*/ 	.byte	0x04, 0x12
        /*001a*/ 	.short	(.L_5 - .L_4)
	.align		4
.L_4:
        /*001c*/ 	.word	index@(_Z7get_maxPjj)
        /*0020*/ 	.word	0x00000000
.L_5:


//--------------------- .nv.compat                --------------------------
	.section	.nv.compat,"",@"SHT_CUDA_COMPAT_INFO"
	.align	4
        /*0000*/ 	.byte	0x02, 0x09, 0x00, 0x00, 0x02, 0x02, 0x01, 0x00, 0x02, 0x05, 0x05, 0x00, 0x03, 0x07, 0x01, 0x01
        /*0010*/ 	.byte	0x02, 0x03, 0x00, 0x00, 0x02, 0x06, 0x01, 0x00, 0x04, 0x0b, 0x08, 0x00, 0x09, 0x00, 0x00, 0x00
        /*0020*/ 	.byte	0x00, 0x00, 0x00, 0x00


//--------------------- .nv.info._Z7get_maxPjj    --------------------------
	.section	.nv.info._Z7get_maxPjj,"",@"SHT_CUDA_INFO"
	.sectionflags	@""
	.align	4


	//----- nvinfo : EIATTR_CUDA_API_VERSION
	.align		4
        /*0000*/ 	.byte	0x04, 0x37
        /*0002*/ 	.short	(.L_7 - .L_6)
.L_6:
        /*0004*/ 	.word	0x00000082


	//----- nvinfo : EIATTR_KPARAM_INFO
	.align		4
.L_7:
        /*0008*/ 	.byte	0x04, 0x17
        /*000a*/ 	.short	(.L_9 - .L_8)
.L_8:
        /*000c*/ 	.word	0x00000000
        /*0010*/ 	.short	0x0001
        /*0012*/ 	.short	0x0008
        /*0014*/ 	.byte	0x00, 0xf0, 0x11, 0x00


	//----- nvinfo : EIATTR_KPARAM_INFO
	.align		4
.L_9:
        /*0018*/ 	.byte	0x04, 0x17
        /*001a*/ 	.short	(.L_11 - .L_10)
.L_10:
        /*001c*/ 	.word	0x00000000
        /*0020*/ 	.short	0x0000
        /*0022*/ 	.short	0x0000
        /*0024*/ 	.byte	0x00, 0xf5, 0x21, 0x00


	//----- nvinfo : EIATTR_SPARSE_MMA_MASK
	.align		4
.L_11:
        /*0028*/ 	.byte	0x03, 0x50
        /*002a*/ 	.short	0x0000


	//----- nvinfo : EIATTR_MAXREG_COUNT
	.align		4
        /*002c*/ 	.byte	0x03, 0x1b
        /*002e*/ 	.short	0x00ff


	//----- nvinfo : EIATTR_NUM_BARRIERS
	.align		4
        /*0030*/ 	.byte	0x02, 0x4c
        /*0032*/ 	.byte	0x01
	.zero		1


	//----- nvinfo : EIATTR_MERCURY_ISA_VERSION
	.align		4
        /*0034*/ 	.byte	0x03, 0x5f
        /*0036*/ 	.short	0x0101


	//----- nvinfo : EIATTR_VRC_CTA_INIT_COUNT
	.align		4
        /*0038*/ 	.byte	0x02, 0x4a
	.zero		1
	.zero		1


	//----- nvinfo : EIATTR_EXIT_INSTR_OFFSETS
	.align		4
        /*003c*/ 	.byte	0x04, 0x1c
        /*003e*/ 	.short	(.L_13 - .L_12)


	//   ....[0]....
.L_12:
        /*0040*/ 	.word	0x00000050


	//   ....[1]....
        /*0044*/ 	.word	0x000004e0


	//----- nvinfo : EIATTR_CRS_STACK_SIZE
	.align		4
.L_13:
        /*0048*/ 	.byte	0x04, 0x1e
        /*004a*/ 	.short	(.L_15 - .L_14)
.L_14:
        /*004c*/ 	.word	0x00000000


	//----- nvinfo : EIATTR_CBANK_PARAM_SIZE
	.align		4
.L_15:
        /*0050*/ 	.byte	0x03, 0x19
        /*0052*/ 	.short	0x000c


	//----- nvinfo : EIATTR_PARAM_CBANK
	.align		4
        /*0054*/ 	.byte	0x04, 0x0a
        /*0056*/ 	.short	(.L_17 - .L_16)
	.align		4
.L_16:
        /*0058*/ 	.word	index@(.nv.constant0._Z7get_maxPjj)
        /*005c*/ 	.short	0x0380
        /*005e*/ 	.short	0x000c


	//----- nvinfo : EIATTR_SW_WAR
	.align		4
.L_17:
        /*0060*/ 	.byte	0x04, 0x36
        /*0062*/ 	.short	(.L_19 - .L_18)
.L_18:
        /*0064*/ 	.word	0x00000008
.L_19:


//--------------------- .nv.callgraph             --------------------------
	.section	.nv.callgraph,"",@"SHT_CUDA_CALLGRAPH"
	.align	4
	.sectionentsize	8
	.align		4
        /*0000*/ 	.word	0x00000000
	.align		4
        /*0004*/ 	.word	0xffffffff
	.align		4
        /*0008*/ 	.word	0x00000000
	.align		4
        /*000c*/ 	.word	0xfffffffe
	.align		4
        /*0010*/ 	.word	0x00000000
	.align		4
        /*0014*/ 	.word	0xfffffffd
	.align		4
        /*0018*/ 	.word	0x00000000
	.align		4
        /*001c*/ 	.word	0xfffffffc


//--------------------- .text._Z7get_maxPjj       --------------------------
	.section	.text._Z7get_maxPjj,"ax",@progbits
	.align	128
        .global         _Z7get_maxPjj
        .type           _Z7get_maxPjj,@function
        .size           _Z7get_maxPjj,(.L_x_4 - _Z7get_maxPjj)
        .other          _Z7get_maxPjj,@"STO_CUDA_ENTRY STV_DEFAULT"
_Z7get_maxPjj:
.text._Z7get_maxPjj:
[----:B------:R-:W-:Y:S08]  /*0000*/  LDC R1, c[0x0][0x37c] ;  /* 0x0000df00ff017b82 */ /* 0x000ff00000000800 */
[----:B------:R-:W0:Y:S01]  /*0010*/  LDC R0, c[0x0][0x388] ;  /* 0x0000e200ff007b82 */ /* 0x000e220000000800 */
[----:B------:R-:W1:Y:S01]  /*0020*/  S2R R7, SR_CTAID.X ;  /* 0x0000000000077919 */ /* 0x000e620000002500 */
[----:B0-----:R-:W-:-:S02]  /*0030*/  ISETP.GE.U32.AND P0, PT, R0, 0x2, PT ;  /* 0x000000020000780c */ /* 0x001fc40003f06070 */
[----:B------:R-:W0:Y:S11]  /*0040*/  S2R R0, SR_TID.X ;  /* 0x0000000000007919 */ /* 0x000e360000002100 */
[----:B-1----:R-:W-:Y:S05]  /*0050*/  @!P0 EXIT ;  /* 0x000000000000894d */ /* 0x002fea0003800000 */
[----:B------:R-:W1:Y:S01]  /*0060*/  LDC.64 R4, c[0x0][0x380] ;  /* 0x0000e000ff047b82 */ /* 0x000e620000000a00 */
[----:B------:R-:W0:Y:S01]  /*0070*/  LDCU UR4, c[0x0][0x360] ;  /* 0x00006c00ff0477ac */ /* 0x000e220008000800 */
[----:B------:R-:W2:Y:S06]  /*0080*/  LDCU UR6, c[0x0][0x388] ;  /* 0x00007100ff0677ac */ /* 0x000eac0008000800 */
[----:B------:R-:W3:Y:S01]  /*0090*/  LDC.64 R2, c[0x0][0x380] ;  /* 0x0000e000ff027b82 */ /* 0x000ee20000000a00 */
[----:B------:R-:W4:Y:S01]  /*00a0*/  LDCU.64 UR8, c[0x0][0x358] ;  /* 0x00006b00ff0877ac */ /* 0x000f220008000a00 */
[----:B0-----:R-:W-:-:S04]  /*00b0*/  IMAD R0, R7, UR4, R0 ;  /* 0x0000000407007c24 */ /* 0x001fc8000f8e0200 */
[----:B-12-4-:R-:W-:-:S07]  /*00c0*/  IMAD.WIDE.U32 R4, R0, 0x4, R4 ;  /* 0x0000000400047825 */ /* 0x016fce00078e0004 */
.L_x_2:
[----:B------:R-:W-:Y:S01]  /*00d0*/  UIMAD.WIDE.U32 UR4, UR6, -0x33333333, URZ ;  /* 0xcccccccd060478a5 */ /* 0x000fe2000f8e00ff */
[----:B------:R-:W-:Y:S03]  /*00e0*/  BSSY.RECONVERGENT B0, `(.L_x_0) ;  /* 0x000003a000007945 */ /* 0x000fe60003800200 */
[----:B------:R-:W-:-:S06]  /*00f0*/  USHF.R.U32.HI UR5, URZ, 0x3, UR5 ;  /* 0x00000003ff057899 */ /* 0x000fcc0008011605 */
[----:B------:R-:W-:-:S13]  /*0100*/  ISETP.GE.U32.AND P0, PT, R0, UR5, PT ;  /* 0x0000000500007c0c */ /* 0x000fda000bf06070 */
[----:B-1----:R-:W-:Y:S05]  /*0110*/  @P0 BRA `(.L_x_1) ;  /* 0x0000000000d80947 */ /* 0x002fea0003800000 */
[----:B------:R-:W-:Y:S01]  /*0120*/  IADD3 R7, PT, PT, R0, UR5, RZ ;  /* 0x0000000500077c10 */ /* 0x000fe2000fffe0ff */
[----:B------:R-:W2:Y:S04]  /*0130*/  LDG.E R6, desc[UR8][R4.64] ;  /* 0x0000000804067981 */ /* 0x000ea8000c1e1900 */
[----:B---3--:R-:W-:-:S06]  /*0140*/  IMAD.WIDE.U32 R8, R7, 0x4, R2 ;  /* 0x0000000407087825 */ /* 0x008fcc00078e0002 */
[----:B------:R-:W2:Y:S01]  /*0150*/  LDG.E R9, desc[UR8][R8.64] ;  /* 0x0000000808097981 */ /* 0x000ea2000c1e1900 */
[----:B------:R-:W-:-:S05]  /*0160*/  IADD3 R7, PT, PT, R7, UR5, RZ ;  /* 0x0000000507077c10 */ /* 0x000fca000fffe0ff */
[----:B------:R-:W-:Y:S01]  /*0170*/  IMAD.WIDE.U32 R10, R7, 0x4, R2 ;  /* 0x00000004070a7825 */ /* 0x000fe200078e0002 */
[----:B--2---:R-:W-:-:S13]  /*0180*/  ISETP.GT.U32.AND P0, PT, R9, R6, PT ;  /* 0x000000060900720c */ /* 0x004fda0003f04070 */
[----:B------:R0:W-:Y:S04]  /*0190*/  @P0 STG.E desc[UR8][R4.64], R9 ;  /* 0x0000000904000986 */ /* 0x0001e8000c101908 */
[----:B------:R-:W2:Y:S01]  /*01a0*/  LDG.E R11, desc[UR8][R10.64] ;  /* 0x000000080a0b7981 */ /* 0x000ea2000c1e1900 */
[----:B------:R-:W-:Y:S01]  /*01b0*/  @P0 IMAD.MOV.U32 R6, RZ, RZ, R9 ;  /* 0x000000ffff060224 */ /* 0x000fe200078e0009 */
[----:B------:R-:W-:-:S05]  /*01c0*/  IADD3 R7, PT, PT, R7, UR5, RZ ;  /* 0x0000000507077c10 */ /* 0x000fca000fffe0ff */
[----:B------:R-:W-:Y:S01]  /*01d0*/  IMAD.WIDE.U32 R12, R7, 0x4, R2 ;  /* 0x00000004070c7825 */ /* 0x000fe200078e0002 */
[----:B--2---:R-:W-:-:S13]  /*01e0*/  ISETP.GT.U32.AND P0, PT, R11, R6, PT ;  /* 0x000000060b00720c */ /* 0x004fda0003f04070 */
[----:B------:R1:W-:Y:S04]  /*01f0*/  @P0 STG.E desc[UR8][R4.64], R11 ;  /* 0x0000000b04000986 */ /* 0x0003e8000c101908 */
[----:B------:R-:W2:Y:S01]  /*0200*/  LDG.E R13, desc[UR8][R12.64] ;  /* 0x000000080c0d7981 */ /* 0x000ea2000c1e1900 */
[----:B------:R-:W-:Y:S01]  /*0210*/  @P0 IMAD.MOV.U32 R6, RZ, RZ, R11 ;  /* 0x000000ffff060224 */ /* 0x000fe200078e000b */
[----:B------:R-:W-:-:S05]  /*0220*/  IADD3 R7, PT, PT, R7, UR5, RZ ;  /* 0x0000000507077c10 */ /* 0x000fca000fffe0ff */
[----:B0-----:R-:W-:Y:S01]  /*0230*/  IMAD.WIDE.U32 R8, R7, 0x4, R2 ;  /* 0x0000000407087825 */ /* 0x001fe200078e0002 */
[----:B--2---:R-:W-:-:S13]  /*0240*/  ISETP.GT.U32.AND P0, PT, R13, R6, PT ;  /* 0x000000060d00720c */ /* 0x004fda0003f04070 */
[----:B------:R0:W-:Y:S04]  /*0250*/  @P0 STG.E desc[UR8][R4.64], R13 ;  /* 0x0000000d04000986 */ /* 0x0001e8000c101908 */
[----:B------:R-:W2:Y:S01]  /*0260*/  LDG.E R9, desc[UR8][R8.64] ;  /* 0x0000000808097981 */ /* 0x000ea2000c1e1900 */
[----:B------:R-:W-:Y:S01]  /*0270*/  @P0 IMAD.MOV.U32 R6, RZ, RZ, R13 ;  /* 0x000000ffff060224 */ /* 0x000fe200078e000d */
[----:B------:R-:W-:-:S05]  /*0280*/  IADD3 R7, PT, PT, R7, UR5, RZ ;  /* 0x0000000507077c10 */ /* 0x000fca000fffe0ff */
[----:B-1----:R-:W-:Y:S01]  /*0290*/  IMAD.WIDE.U32 R10, R7, 0x4, R2 ;  /* 0x00000004070a7825 */ /* 0x002fe200078e0002 */
        /* <DEDUP_REMOVED lines=27> */
[----:B------:R-:W-:-:S05]  /*0450*/  @P0 IMAD.MOV.U32 R6, RZ, RZ, R11 ;  /* 0x000000ffff060224 */ /* 0x000fca00078e000b */
[----:B--2---:R-:W-:-:S13]  /*0460*/  ISETP.GT.U32.AND P0, PT, R13, R6, PT ;  /* 0x000000060d00720c */ /* 0x004fda0003f04070 */
[----:B------:R1:W-:Y:S02]  /*0470*/  @P0 STG.E desc[UR8][R4.64], R13 ;  /* 0x0000000d04000986 */ /* 0x0003e4000c101908 */
.L_x_1:
[----:B------:R-:W-:Y:S05]  /*0480*/  BSYNC.RECONVERGENT B0 ;  /* 0x0000000000007941 */ /* 0x000fea0003800200 */
.L_x_0:
[----:B------:R-:W-:Y:S01]  /*0490*/  BAR.SYNC.DEFER_BLOCKING 0x0 ;  /* 0x0000000000007b1d */ /* 0x000fe20000010000 */
[----:B------:R-:W-:Y:S02]  /*04a0*/  UISETP.GT.U32.AND UP0, UPT, UR6, 0x9, UPT ;  /* 0x000000090600788c */ /* 0x000fe4000bf04070 */
[----:B------:R-:W-:-:S07]  /*04b0*/  UIMAD UR4, UR5, 0x9, URZ ;  /* 0x00000009050478a4 */ /* 0x000fce000f8e02ff */
[----:B------:R-:W-:Y:S01]  /*04c0*/  UMOV UR6, UR4 ;  /* 0x0000000400067c82 */ /* 0x000fe20008000000 */
[----:B------:R-:W-:Y:S05]  /*04d0*/  BRA.U UP0, `(.L_x_2) ;  /* 0xfffffff900fc7547 */ /* 0x000fea000b83ffff */
[----:B------:R-:W-:Y:S05]  /*04e0*/  EXIT ;  /* 0x000000000000794d */ /* 0x000fea0003800000 */
.L_x_3:
[----:B------:R-:W-:-:S00]  /*04f0*/  BRA `(.L_x_3) ;  /* 0xfffffffc00fc7947 */ /* 0x000fc0000383ffff */
[----:B------:R-:W-:-:S00]  /*0500*/  NOP ;  /* 0x0000000000007918 */ /* 0x000fc00000000000 */
[----:B------:R-:W-:-:S00]  /*0510*/  NOP ;  /* 0x0000000000007918 */ /* 0x000fc00000000000 */
[----:B------:R-:W-:-:S00]  /*0520*/  NOP ;  /* 0x0000000000007918 */ /* 0x000fc00000000000 */
[----:B------:R-:W-:-:S00]  /*0530*/  NOP ;  /* 0x0000000000007918 */ /* 0x000fc00000000000 */
[----:B------:R-:W-:-:S00]  /*0540*/  NOP ;  /* 0x0000000000007918 */ /* 0x000fc00000000000 */
[----:B------:R-:W-:-:S00]  /*0550*/  NOP ;  /* 0x0000000000007918 */ /* 0x000fc00000000000 */
[----:B------:R-:W-:-:S00]  /*0560*/  NOP ;  /* 0x0000000000007918 */ /* 0x000fc00000000000 */
[----:B------:R-:W-:-:S00]  /*0570*/  NOP ;  /* 0x0000000000007918 */ /* 0x000fc00000000000 */
.L_x_4:


//--------------------- .nv.shared.reserved.0     --------------------------
	.section	.nv.shared.reserved.0,"aw",@nobits
	.weak		__nv_reservedSMEM_offset_0_alias
	.size		__nv_reservedSMEM_offset_0_alias, 0, 64
	.other		__nv_reservedSMEM_offset_0_alias,@"STO_CUDA_RESERVED_SHARED STV_DEFAULT"
__nv_reservedSMEM_offset_0_alias:
	.zero		0
	.zero		64


//--------------------- .nv.constant0._Z7get_maxPjj --------------------------
	.section	.nv.constant0._Z7get_maxPjj,"a",@progbits
	.sectionflags	@""
	.align	4
.nv.constant0._Z7get_maxPjj:
	.zero		908


//--------------------- SYMBOLS --------------------------

	.type		.nv.reservedSmem.offset0,@object
	.size		.nv.reservedSmem.offset0,0x4
